





.version 3.1
.target sm_20
.global .f32  g_f32;
.global .f16  g_f16;
.global .s8   g_s8;
.global .u8   g_u8;
.global .s16  g_s16;
.global .u16  g_u16;
.global .s32  g_s32;
.global .u32  g_u32;
.global .f64  g_f64;
.global .u64  g_u64;
.global .s64  g_s64;

























.entry main {
   .reg .f32 r_f32;
   .reg .f16 r_f16;
   .reg .s8  r_s8;
   .reg .u8  r_u8;
   .reg .s16 r_s16;
   .reg .u16 r_u16;
   .reg .s32 r_s32;
   .reg .u32 r_u32;
   .reg .f64 r_f64;
   .reg .u64 r_u64;
   .reg .s64 r_s64;

   ld.global.s16 r_s16, [g_s16];
   mov.b16       r_f16, r_s16;
   cvt.f32.f16   r_f32, r_f16;
   st.global.f32 [g_f32], r_f32;
   bar.sync 0;

   ld.global.f32      r_f32, [g_s32];
   cvt.f16.f32.rz.sat r_f16, r_f32;
   mov.b16            r_s16, r_f16;
   st.global.s16      [g_s16], r_s16;
   bar.sync 0;

   
   ld.global.s16 r_s16, [g_s16];
   mov.b16       r_f16, r_s16;
   cvt.f64.f16   r_f64, r_f16;
   st.global.f64 [g_f64], r_f64;
   bar.sync 0;

   
   ld.global.s16   r_s16, [g_s16];
   mov.b16         r_f16, r_s16;
   cvt.sat.f64.f16 r_f64, r_f16;
   st.global.f64   [g_f64], r_f64;
   bar.sync 0;

   
   ld.global.f64  r_f64, [g_f64];
   cvt.rz.f16.f64 r_f16, r_f64;
   mov.b16        r_s16, r_f16;
   st.global.s16  [g_f16], r_s16;
   bar.sync 0;

   
   ld.global.f64      r_f64, [g_f64];
   cvt.rz.sat.f16.f64 r_f16, r_f64;
   mov.b16            r_s16, r_f16;
   st.global.s16      [g_f16], r_s16;
   bar.sync 0;

   
   ld.global.f64  r_f64, [g_f64];
   cvt.rn.f16.f64 r_f16, r_f64;
   mov.b16        r_s16, r_f16;
   st.global.s16  [g_f16], r_s16;
   bar.sync 0;

   
   ld.global.f64      r_f64, [g_f64];
   cvt.rn.sat.f16.f64 r_f16, r_f64;
   mov.b16            r_s16, r_f16;
   st.global.s16      [g_f16], r_s16;
   bar.sync 0;

   
   ld.global.f64  r_f64, [g_f64];
   cvt.rp.f16.f64 r_f16, r_f64;
   mov.b16        r_s16, r_f16;
   st.global.s16  [g_f16], r_s16;
   bar.sync 0;

   
   ld.global.f64      r_f64, [g_f64];
   cvt.rp.sat.f16.f64 r_f16, r_f64;
   mov.b16            r_s16, r_f16;
   st.global.s16      [g_f16], r_s16;
   bar.sync 0;

   
   ld.global.f64  r_f64, [g_f64];
   cvt.rm.f16.f64 r_f16, r_f64;
   mov.b16        r_s16, r_f16;
   st.global.s16  [g_f16], r_s16;
   bar.sync 0;

   
   ld.global.f64      r_f64, [g_f64];
   cvt.rm.sat.f16.f64 r_f16, r_f64;
   mov.b16            r_s16, r_f16;
   st.global.s16      [g_f16], r_s16;
   bar.sync 0;

   
   ld.global.s16   r_s16, [g_s16];
   mov.b16         r_f16, r_s16;
   cvt.rzi.u64.f16 r_u64, r_f16;
   st.global.u64   [g_u64], r_u64;
   bar.sync 0;

   
   ld.global.s16   r_s16, [g_s16];
   mov.b16         r_f16, r_s16;
   cvt.rzi.s64.f16 r_s64, r_f16;
   st.global.s64   [g_s64], r_s64;
   bar.sync 0;

   
   ld.global.u32  r_u32, [g_u32];
   cvt.rz.f16.u32 r_f16, r_u32;
   mov.b16        r_s16, r_f16;
   st.global.s16  [g_f16], r_s16;
   bar.sync 0;

   
   ld.global.s32  r_s32, [g_s32];
   cvt.rz.f16.s32 r_f16, r_s32;
   mov.b16        r_s16, r_f16;
   st.global.s16  [g_f16], r_s16;
   bar.sync 0;

   
   ld.global.u64  r_u64, [g_u64];
   cvt.rz.f16.u64 r_f16, r_u64;
   mov.b16        r_s16, r_f16;
   st.global.s16  [g_f16], r_s16;
   bar.sync 0;

   
   ld.global.s64  r_s64, [g_s64];
   cvt.rz.f16.s64 r_f16, r_s64;
   mov.b16        r_s16, r_f16;
   st.global.s16  [g_f16], r_s16;
   bar.sync 0;


   ld.global.f32 r_f32, [g_f32]; cvt.f64.f32 r_f64, r_f32; st.global.f64 [g_f64], r_f64; bar.sync 0;
   ld.global.f64 r_f64, [g_f64]; cvt.rz.sat.f32.f64 r_f32, r_f64; st.global.f32 [g_f32], r_f32; bar.sync 0;
   ld.global.f32 r_f32, [g_f32]; cvt.sat.f64.f32 r_f64, r_f32; st.global.f64 [g_f64], r_f64; bar.sync 0;
   ld.global.f32 r_f32, [g_f32]; cvt.rzi.s32.f32 r_s32, r_f32; st.global.s32 [g_s32], r_s32; bar.sync 0;
   ld.global.s32 r_s32, [g_s32]; cvt.rp.f32.s32 r_f32, r_s32; st.global.f32 [g_f32], r_f32; bar.sync 0;
   ld.global.s32 r_s32, [g_s32]; cvt.rm.f64.s32 r_f64, r_s32; st.global.f64 [g_f64], r_f64; bar.sync 0;
   ld.global.s32 r_s32, [g_s32]; cvt.rm.sat.f64.s32 r_f64, r_s32; st.global.f64 [g_f64], r_f64; bar.sync 0;
   ld.global.f64 r_f64, [g_f64]; cvt.rmi.sat.s32.f64 r_s32, r_f64; st.global.s32 [g_s32], r_s32; bar.sync 0;
   ld.global.f32 r_f32, [g_f32]; cvt.rzi.u32.f32 r_u32, r_f32; st.global.u32 [g_u32], r_u32; bar.sync 0;
   ld.global.u32 r_u32, [g_u32]; cvt.rp.f32.u32 r_f32, r_u32; st.global.f32 [g_f32], r_f32; bar.sync 0;
   ld.global.u32 r_u32, [g_u32]; cvt.rm.f64.u32 r_f64, r_u32; st.global.f64 [g_f64], r_f64; bar.sync 0;
   ld.global.s32 r_s32, [g_s32]; cvt.rm.sat.f64.s32 r_f64, r_s32; st.global.f64 [g_f64], r_f64; bar.sync 0;
   ld.global.f64 r_f64, [g_f64]; cvt.rmi.sat.u32.f64 r_u32, r_f64; st.global.u32 [g_u32], r_u32; bar.sync 0;
   ld.global.u64 r_u64, [g_u64]; cvt.rp.f64.u64 r_f64, r_u64; st.global.f64 [g_f64], r_f64; bar.sync 0;
   ld.global.u64 r_u64, [g_u64]; cvt.rp.sat.f64.u64 r_f64, r_u64; st.global.f64 [g_f64], r_f64; bar.sync 0;
   ld.global.u32 r_u32, [g_u32]; cvt.u64.u32 r_u64, r_u32; st.global.u64 [g_u64], r_u64; bar.sync 0;
   ld.global.s32 r_s32, [g_s32]; cvt.s64.s32 r_s64, r_s32; st.global.s64 [g_s64], r_s64; bar.sync 0;
   ld.global.u64 r_u64, [g_u64]; cvt.u32.u64 r_u32, r_u64; st.global.u32 [g_u32], r_u32; bar.sync 0;
   ld.global.f64 r_f64, [g_f64]; cvt.rzi.u16.f64 r_u16, r_f64; st.global.u16 [g_u16], r_u16; bar.sync 0;
   ld.global.f64 r_f64, [g_f64]; cvt.rzi.s16.f64 r_s16, r_f64; st.global.s16 [g_s16], r_s16; bar.sync 0;
   ld.global.u8 r_u8, [g_u8]; cvt.rz.f64.u8 r_f64, r_u8; st.global.f64 [g_f64], r_f64; bar.sync 0;
   ld.global.s8 r_s8, [g_s8]; cvt.rz.f64.s8 r_f64, r_s8; st.global.f64 [g_f64], r_f64; bar.sync 0;
   ld.global.u16 r_u16, [g_u16]; cvt.rz.f64.u16 r_f64, r_u16; st.global.f64 [g_f64], r_f64; bar.sync 0;
   ld.global.s16 r_s16, [g_s16]; cvt.rz.f64.s16 r_f64, r_s16; st.global.f64 [g_f64], r_f64; bar.sync 0;

   
   cvt.f32.f64.rn    r_f32, 1.0;
   st.global.f32     [g_f32], r_f32;
   bar.sync 0;

   cvt.u32.f64.rzi   r_u32, 2.0;
   st.global.u32     [g_u32], r_u32;
   bar.sync 0;

   cvt.f64.u64.rp    r_f64, 30;
   st.global.f64     [g_f64], r_f64;
   bar.sync 0;

   exit;
}


// ===== COMPILED SASS (sm_100) =====

	.target	sm_100

	.elftype	@"ET_EXEC"


//--------------------- .note.nv.tkinfo           --------------------------
	.section	.note.nv.tkinfo,"",@"SHT_NOTE"
	.sectionflags	@"SHF_NOTE_NV_TKINFO"
	.tkinfo
        /*0018*/ 	.word	0x00000002
        /*0030*/ 	.string	""
        /*0030*/ 	.string	"ptxas"
        /*0030*/ 	.string	"Cuda compilation tools, release 13.0, V13.0.88"
        /*0030*/ 	.string	"Build cuda_13.0.r13.0/compiler.36424714_0"
        /*0030*/ 	.string	"-arch sm_100 "



//--------------------- .note.nv.cuinfo           --------------------------
	.section	.note.nv.cuinfo,"",@"SHT_NOTE"
	.sectionflags	@"SHF_NOTE_NV_CUINFO"
        /*0018*/ 	.short	0x0002
        /*001a*/ 	.short	0x0014
        /*001c*/ 	.short	0x0082
	.zero		2


//--------------------- .nv.info                  --------------------------
	.section	.nv.info,"",@"SHT_CUDA_INFO"
	.align	4


	//----- nvinfo : EIATTR_REGCOUNT
	.align		4
        /*0000*/ 	.byte	0x04, 0x2f
        /*0002*/ 	.short	(.L_12 - .L_11)
	.align		4
.L_11:
        /*0004*/ 	.word	index@(main)
        /*0008*/ 	.word	0x0000001e


	//----- nvinfo : EIATTR_FRAME_SIZE
	.align		4
.L_12:
        /*000c*/ 	.byte	0x04, 0x11
        /*000e*/ 	.short	(.L_14 - .L_13)
	.align		4
.L_13:
        /*0010*/ 	.word	index@(main)
        /*0014*/ 	.word	0x00000000


	//----- nvinfo : EIATTR_MIN_STACK_SIZE
	.align		4
.L_14:
        /*0018*/ 	.byte	0x04, 0x12
        /*001a*/ 	.short	(.L_16 - .L_15)
	.align		4
.L_15:
        /*001c*/ 	.word	index@(main)
        /*0020*/ 	.word	0x00000000
.L_16:


//--------------------- .nv.compat                --------------------------
	.section	.nv.compat,"",@"SHT_CUDA_COMPAT_INFO"
	.align	4
        /*0000*/ 	.byte	0x02, 0x09, 0x00, 0x00, 0x02, 0x02, 0x01, 0x00, 0x02, 0x05, 0x05, 0x00, 0x03, 0x07, 0x01, 0x01
        /*0010*/ 	.byte	0x02, 0x03, 0x00, 0x00, 0x02, 0x06, 0x01, 0x00, 0x04, 0x0b, 0x08, 0x00, 0x01, 0x00, 0x00, 0x00
        /*0020*/ 	.byte	0x00, 0x00, 0x00, 0x00


//--------------------- .nv.info.main             --------------------------
	.section	.nv.info.main,"",@"SHT_CUDA_INFO"
	.sectionflags	@""
	.align	4


	//----- nvinfo : EIATTR_CUDA_API_VERSION
	.align		4
        /*0000*/ 	.byte	0x04, 0x37
        /*0002*/ 	.short	(.L_18 - .L_17)
.L_17:
        /*0004*/ 	.word	0x00000082


	//----- nvinfo : EIATTR_SPARSE_MMA_MASK
	.align		4
.L_18:
        /*0008*/ 	.byte	0x03, 0x50
        /*000a*/ 	.short	0x0000


	//----- nvinfo : EIATTR_MAXREG_COUNT
	.align		4
        /*000c*/ 	.byte	0x03, 0x1b
        /*000e*/ 	.short	0x00ff


	//----- nvinfo : EIATTR_NUM_BARRIERS
	.align		4
        /*0010*/ 	.byte	0x02, 0x4c
        /*0012*/ 	.byte	0x01
	.zero		1


	//----- nvinfo : EIATTR_MERCURY_ISA_VERSION
	.align		4
        /*0014*/ 	.byte	0x03, 0x5f
        /*0016*/ 	.short	0x0101


	//----- nvinfo : EIATTR_VRC_CTA_INIT_COUNT
	.align		4
        /*0018*/ 	.byte	0x02, 0x4a
	.zero		1
	.zero		1


	//----- nvinfo : EIATTR_EXIT_INSTR_OFFSETS
	.align		4
        /*001c*/ 	.byte	0x04, 0x1c
        /*001e*/ 	.short	(.L_20 - .L_19)


	//   ....[0]....
.L_19:
        /*0020*/ 	.word	0x00001120


	//----- nvinfo : EIATTR_SW_WAR
	.align		4
.L_20:
        /*0024*/ 	.byte	0x04, 0x36
        /*0026*/ 	.short	(.L_22 - .L_21)
.L_21:
        /*0028*/ 	.word	0x00000008
.L_22:


//--------------------- .nv.callgraph             --------------------------
	.section	.nv.callgraph,"",@"SHT_CUDA_CALLGRAPH"
	.align	4
	.sectionentsize	8
	.align		4
        /*0000*/ 	.word	0x00000000
	.align		4
        /*0004*/ 	.word	0xffffffff
	.align		4
        /*0008*/ 	.word	0x00000000
	.align		4
        /*000c*/ 	.word	0xfffffffe
	.align		4
        /*0010*/ 	.word	0x00000000
	.align		4
        /*0014*/ 	.word	0xfffffffd
	.align		4
        /*0018*/ 	.word	0x00000000
	.align		4
        /*001c*/ 	.word	0xfffffffc


//--------------------- .nv.constant4             --------------------------
	.section	.nv.constant4,"a",@progbits
	.align	8
	.align		8
.nv.constant4:
        /*0000*/ 	.dword	g_f32
	.align		8
        /*0008*/ 	.dword	g_f16
	.align		8
        /*0010*/ 	.dword	g_s8
	.align		8
        /*0018*/ 	.dword	g_u8
	.align		8
        /*0020*/ 	.dword	g_s16
	.align		8
        /*0028*/ 	.dword	g_u16
	.align		8
        /*0030*/ 	.dword	g_s32
	.align		8
        /*0038*/ 	.dword	g_u32
	.align		8
        /*0040*/ 	.dword	g_f64
	.align		8
        /*0048*/ 	.dword	g_u64
	.align		8
        /*0050*/ 	.dword	g_s64


//--------------------- .text.main                --------------------------
	.section	.text.main,"ax",@progbits
	.align	128
.text.main:
        .type           main,@function
        .size           main,(.L_x_1 - main)
        .other          main,@"STO_CUDA_ENTRY STV_DEFAULT"
main:
[----:B------:R-:W-:Y:S08]  /*0000*/  LDC R1, c[0x0][0x37c] ;  /* 0x0000df00ff017b82 */ /* 0x000ff00000000800 */
[----:B------:R-:W0:Y:S01]  /*0010*/  LDC.64 R6, c[0x4][0x20] ;  /* 0x01000800ff067b82 */ /* 0x000e220000000a00 */
[----:B------:R-:W0:Y:S02]  /*0020*/  LDCU.64 UR4, c[0x0][0x358] ;  /* 0x00006b00ff0477ac */ /* 0x000e240008000a00 */
[----:B0-----:R-:W2:Y:S05]  /*0030*/  LDG.E.S16 R0, desc[UR4][R6.64] ;  /* 0x0000000406007981 */ /* 0x001eaa000c1e1700 */
[----:B------:R-:W0:Y:S08]  /*0040*/  LDC.64 R2, c[0x4][RZ] ;  /* 0x01000000ff027b82 */ /* 0x000e300000000a00 */
[----:B------:R-:W1:Y:S01]  /*0050*/  LDC.64 R8, c[0x4][0x30] ;  /* 0x01000c00ff087b82 */ /* 0x000e620000000a00 */
[----:B--2---:R-:W-:-:S05]  /*0060*/  HADD2.F32 R13, -RZ, R0.H0_H0 ;  /* 0x20000000ff0d7230 */ /* 0x004fca0000004100 */
[----:B0-----:R-:W-:Y:S02]  /*0070*/  STG.E desc[UR4][R2.64], R13 ;  /* 0x0000000d02007986 */ /* 0x001fe4000c101904 */
[----:B------:R-:W-:Y:S06]  /*0080*/  BAR.SYNC.DEFER_BLOCKING 0x0 ;  /* 0x0000000000007b1d */ /* 0x000fec0000010000 */
[----:B-1----:R-:W2:Y:S02]  /*0090*/  LDG.E R0, desc[UR4][R8.64] ;  /* 0x0000000408007981 */ /* 0x002ea4000c1e1900 */
[----:B--2---:R-:W-:-:S05]  /*00a0*/  F2FP.F16.F32.PACK_AB.RZ R0, RZ, R0 ;  /* 0x00000000ff00723e */ /* 0x004fca00000180ff */
[----:B------:R-:W-:-:S05]  /*00b0*/  HADD2.SAT R0, R0.H0_H0, -RZ.H0_H0 ;  /* 0xa00000ff00007230 */ /* 0x000fca0000002800 */
[----:B------:R-:W-:-:S05]  /*00c0*/  PRMT R5, R0, 0x7610, R5 ;  /* 0x0000761000057816 */ /* 0x000fca0000000005 */
[----:B------:R0:W-:Y:S01]  /*00d0*/  STG.E.S16 desc[UR4][R6.64], R5 ;  /* 0x0000000506007986 */ /* 0x0001e2000c101704 */
[----:B------:R-:W-:Y:S06]  /*00e0*/  BAR.SYNC.DEFER_BLOCKING 0x0 ;  /* 0x0000000000007b1d */ /* 0x000fec0000010000 */
[----:B------:R-:W2:Y:S02]  /*00f0*/  LDG.E.S16 R10, desc[UR4][R6.64] ;  /* 0x00000004060a7981 */ /* 0x000ea4000c1e1700 */
[----:B0-----:R-:W0:Y:S01]  /*0100*/  LDC.64 R4, c[0x4][0x40] ;  /* 0x01001000ff047b82 */ /* 0x001e220000000a00 */
[----:B--2---:R-:W0:Y:S02]  /*0110*/  F2F.F64.F16 R10, R10 ;  /* 0x0000000a000a7310 */ /* 0x004e240000101800 */
[----:B0-----:R0:W-:Y:S05]  /*0120*/  STG.E.64 desc[UR4][R4.64], R10 ;  /* 0x0000000a04007986 */ /* 0x0011ea000c101b04 */
[----:B------:R-:W-:Y:S06]  /*0130*/  BAR.SYNC.DEFER_BLOCKING 0x0 ;  /* 0x0000000000007b1d */ /* 0x000fec0000010000 */
[----:B------:R-:W2:Y:S01]  /*0140*/  LDG.E.S16 R0, desc[UR4][R6.64] ;  /* 0x0000000406007981 */ /* 0x000ea2000c1e1700 */
[----:B------:R-:W-:-:S02]  /*0150*/  IMAD.MOV.U32 R14, RZ, RZ, RZ ;  /* 0x000000ffff0e7224 */ /* 0x000fc400078e00ff */
[----:B0-----:R-:W-:Y:S01]  /*0160*/  IMAD.MOV.U32 R10, RZ, RZ, 0x80000 ;  /* 0x00080000ff0a7424 */ /* 0x001fe200078e00ff */
[----:B--2---:R-:W0:Y:S02]  /*0170*/  F2F.F64.F16 R12, R0 ;  /* 0x00000000000c7310 */ /* 0x004e240000101800 */
[----:B0-----:R-:W-:Y:S01]  /*0180*/  DSETP.MAX.AND P0, P1, RZ, R12, PT ;  /* 0x0000000cff00722a */ /* 0x001fe2000390f000 */
[----:B------:R-:W-:-:S05]  /*0190*/  IMAD.MOV.U32 R15, RZ, RZ, R13 ;  /* 0x000000ffff0f7224 */ /* 0x000fca00078e000d */
[C---:B------:R-:W-:Y:S02]  /*01a0*/  FSEL R17, R14.reuse, R15, P0 ;  /* 0x0000000f0e117208 */ /* 0x040fe40000000000 */
[----:B------:R-:W-:-:S06]  /*01b0*/  SEL R12, R14, R12, P0 ;  /* 0x0000000c0e0c7207 */ /* 0x000fcc0000000000 */
[----:B------:R-:W-:-:S05]  /*01c0*/  @P1 LOP3.LUT R17, R15, 0x80000, RZ, 0xfc, !PT ;  /* 0x000800000f111812 */ /* 0x000fca00078efcff */
[----:B------:R-:W-:-:S04]  /*01d0*/  IMAD.MOV.U32 R13, RZ, RZ, R17 ;  /* 0x000000ffff0d7224 */ /* 0x000fc800078e0011 */
[----:B------:R-:W-:Y:S02]  /*01e0*/  IMAD.MOV.U32 R0, RZ, RZ, R13 ;  /* 0x000000ffff007224 */ /* 0x000fe400078e000d */
[----:B------:R-:W-:-:S06]  /*01f0*/  DSETP.MIN.AND P0, P1, R12, 1, PT ;  /* 0x3ff000000c00742a */ /* 0x000fcc0003900000 */
[----:B------:R-:W-:Y:S02]  /*0200*/  FSEL R11, R0, 1.875, P0 ;  /* 0x3ff00000000b7808 */ /* 0x000fe40000000000 */
[----:B------:R-:W-:-:S06]  /*0210*/  SEL R12, R12, RZ, P0 ;  /* 0x000000ff0c0c7207 */ /* 0x000fcc0000000000 */
[----:B------:R-:W-:-:S05]  /*0220*/  @P1 LOP3.LUT R11, R10, 0x3ff00000, RZ, 0xfc, !PT ;  /* 0x3ff000000a0b1812 */ /* 0x000fca00078efcff */
[----:B------:R-:W-:-:S05]  /*0230*/  IMAD.MOV.U32 R13, RZ, RZ, R11 ;  /* 0x000000ffff0d7224 */ /* 0x000fca00078e000b */
[----:B------:R0:W-:Y:S01]  /*0240*/  STG.E.64 desc[UR4][R4.64], R12 ;  /* 0x0000000c04007986 */ /* 0x0001e2000c101b04 */
[----:B------:R-:W-:Y:S06]  /*0250*/  BAR.SYNC.DEFER_BLOCKING 0x0 ;  /* 0x0000000000007b1d */ /* 0x000fec0000010000 */
[----:B------:R-:W2:Y:S02]  /*0260*/  LDG.E.64 R14, desc[UR4][R4.64] ;  /* 0x00000004040e7981 */ /* 0x000ea4000c1e1b00 */
[----:B------:R-:W1:Y:S01]  /*0270*/  LDC.64 R10, c[0x4][0x8] ;  /* 0x01000200ff0a7b82 */ /* 0x000e620000000a00 */
[----:B--2---:R-:W1:Y:S02]  /*0280*/  F2F.F16.F64.RZ R15, R14 ;  /* 0x0000000e000f7310 */ /* 0x004e64000030c800 */
[----:B-1----:R1:W-:Y:S05]  /*0290*/  STG.E.S16 desc[UR4][R10.64], R15 ;  /* 0x0000000f0a007986 */ /* 0x0023ea000c101704 */
[----:B------:R-:W-:Y:S06]  /*02a0*/  BAR.SYNC.DEFER_BLOCKING 0x0 ;  /* 0x0000000000007b1d */ /* 0x000fec0000010000 */
[----:B------:R-:W2:Y:S02]  /*02b0*/  LDG.E.64 R16, desc[UR4][R4.64] ;  /* 0x0000000404107981 */ /* 0x000ea4000c1e1b00 */
[----:B--2---:R-:W2:Y:S02]  /*02c0*/  F2F.F16.F64.RZ R0, R16 ;  /* 0x0000001000007310 */ /* 0x004ea4000030c800 */
[----:B--2---:R-:W-:-:S05]  /*02d0*/  HADD2.SAT R0, R0.H0_H0, -RZ.H0_H0 ;  /* 0xa00000ff00007230 */ /* 0x004fca0000002800 */
[----:B------:R-:W-:-:S05]  /*02e0*/  PRMT R17, R0, 0x7610, R17 ;  /* 0x0000761000117816 */ /* 0x000fca0000000011 */
[----:B------:R2:W-:Y:S01]  /*02f0*/  STG.E.S16 desc[UR4][R10.64], R17 ;  /* 0x000000110a007986 */ /* 0x0005e2000c101704 */
[----:B------:R-:W-:Y:S06]  /*0300*/  BAR.SYNC.DEFER_BLOCKING 0x0 ;  /* 0x0000000000007b1d */ /* 0x000fec0000010000 */
[----:B0-----:R-:W3:Y:S02]  /*0310*/  LDG.E.64 R12, desc[UR4][R4.64] ;  /* 0x00000004040c7981 */ /* 0x001ee4000c1e1b00 */
[----:B---3--:R-:W0:Y:S02]  /*0320*/  F2F.F16.F64 R13, R12 ;  /* 0x0000000c000d7310 */ /* 0x008e240000300800 */
[----:B0-----:R0:W-:Y:S01]  /*0330*/  STG.E.S16 desc[UR4][R10.64], R13 ;  /* 0x0000000d0a007986 */ /* 0x0011e2000c101704 */
[----:B------:R-:W-:Y:S06]  /*0340*/  BAR.SYNC.DEFER_BLOCKING 0x0 ;  /* 0x0000000000007b1d */ /* 0x000fec0000010000 */
[----:B-1----:R-:W3:Y:S02]  /*0350*/  LDG.E.64 R14, desc[UR4][R4.64] ;  /* 0x00000004040e7981 */ /* 0x002ee4000c1e1b00 */
[----:B---3--:R-:W1:Y:S02]  /*0360*/  F2F.F16.F64 R0, R14 ;  /* 0x0000000e00007310 */ /* 0x008e640000300800 */
[----:B-1----:R-:W-:-:S05]  /*0370*/  HADD2.SAT R0, R0.H0_H0, -RZ.H0_H0 ;  /* 0xa00000ff00007230 */ /* 0x002fca0000002800 */
[----:B------:R-:W-:-:S05]  /*0380*/  PRMT R15, R0, 0x7610, R15 ;  /* 0x00007610000f7816 */ /* 0x000fca000000000f */
[----:B------:R-:W-:Y:S01]  /*0390*/  STG.E.S16 desc[UR4][R10.64], R15 ;  /* 0x0000000f0a007986 */ /* 0x000fe2000c101704 */
[----:B------:R-:W-:Y:S06]  /*03a0*/  BAR.SYNC.DEFER_BLOCKING 0x0 ;  /* 0x0000000000007b1d */ /* 0x000fec0000010000 */
[----:B--2---:R-:W2:Y:S02]  /*03b0*/  LDG.E.64 R16, desc[UR4][R4.64] ;  /* 0x0000000404107981 */ /* 0x004ea4000c1e1b00 */
[----:B--2---:R-:W1:Y:S02]  /*03c0*/  F2F.F16.F64.RP R17, R16 ;  /* 0x0000001000117310 */ /* 0x004e640000308800 */
[----:B-1----:R1:W-:Y:S01]  /*03d0*/  STG.E.S16 desc[UR4][R10.64], R17 ;  /* 0x000000110a007986 */ /* 0x0023e2000c101704 */
[----:B------:R-:W-:Y:S06]  /*03e0*/  BAR.SYNC.DEFER_BLOCKING 0x0 ;  /* 0x0000000000007b1d */ /* 0x000fec0000010000 */
[----:B0-----:R-:W2:Y:S02]  /*03f0*/  LDG.E.64 R12, desc[UR4][R4.64] ;  /* 0x00000004040c7981 */ /* 0x001ea4000c1e1b00 */
[----:B--2---:R-:W0:Y:S02]  /*0400*/  F2F.F16.F64.RP R0, R12 ;  /* 0x0000000c00007310 */ /* 0x004e240000308800 */
[----:B0-----:R-:W-:-:S05]  /*0410*/  HADD2.SAT R0, R0.H0_H0, -RZ.H0_H0 ;  /* 0xa00000ff00007230 */ /* 0x001fca0000002800 */
[----:B------:R-:W-:-:S05]  /*0420*/  PRMT R13, R0, 0x7610, R13 ;  /* 0x00007610000d7816 */ /* 0x000fca000000000d */
[----:B------:R-:W-:Y:S01]  /*0430*/  STG.E.S16 desc[UR4][R10.64], R13 ;  /* 0x0000000d0a007986 */ /* 0x000fe2000c101704 */
[----:B------:R-:W-:Y:S06]  /*0440*/  BAR.SYNC.DEFER_BLOCKING 0x0 ;  /* 0x0000000000007b1d */ /* 0x000fec0000010000 */
[----:B------:R-:W2:Y:S02]  /*0450*/  LDG.E.64 R18, desc[UR4][R4.64] ;  /* 0x0000000404127981 */ /* 0x000ea4000c1e1b00 */
[----:B--2---:R-:W0:Y:S02]  /*0460*/  F2F.F16.F64.RM R21, R18 ;  /* 0x0000001200157310 */ /* 0x004e240000304800 */
[----:B0-----:R-:W-:Y:S01]  /*0470*/  STG.E.S16 desc[UR4][R10.64], R21 ;  /* 0x000000150a007986 */ /* 0x001fe2000c101704 */
[----:B------:R-:W-:Y:S06]  /*0480*/  BAR.SYNC.DEFER_BLOCKING 0x0 ;  /* 0x0000000000007b1d */ /* 0x000fec0000010000 */
[----:B-1----:R-:W2:Y:S02]  /*0490*/  LDG.E.64 R16, desc[UR4][R4.64] ;  /* 0x0000000404107981 */ /* 0x002ea4000c1e1b00 */
[----:B--2---:R-:W0:Y:S02]  /*04a0*/  F2F.F16.F64.RM R0, R16 ;  /* 0x0000001000007310 */ /* 0x004e240000304800 */
[----:B0-----:R-:W-:-:S05]  /*04b0*/  HADD2.SAT R0, R0.H0_H0, -RZ.H0_H0 ;  /* 0xa00000ff00007230 */ /* 0x001fca0000002800 */
[----:B------:R-:W-:-:S05]  /*04c0*/  PRMT R15, R0, 0x7610, R15 ;  /* 0x00007610000f7816 */ /* 0x000fca000000000f */
[----:B------:R0:W-:Y:S01]  /*04d0*/  STG.E.S16 desc[UR4][R10.64], R15 ;  /* 0x0000000f0a007986 */ /* 0x0001e2000c101704 */
[----:B------:R-:W-:Y:S06]  /*04e0*/  BAR.SYNC.DEFER_BLOCKING 0x0 ;  /* 0x0000000000007b1d */ /* 0x000fec0000010000 */
[----:B------:R-:W2:Y:S02]  /*04f0*/  LDG.E.S16 R0, desc[UR4][R6.64] ;  /* 0x0000000406007981 */ /* 0x000ea4000c1e1700 */
[----:B0-----:R-:W0:Y:S01]  /*0500*/  LDC.64 R14, c[0x4][0x48] ;  /* 0x01001200ff0e7b82 */ /* 0x001e220000000a00 */
[----:B--2---:R-:W0:Y:S02]  /*0510*/  F2I.U64.F16.TRUNC R18, R0 ;  /* 0x0000000000127311 */ /* 0x004e24000010d800 */
[----:B0-----:R0:W-:Y:S05]  /*0520*/  STG.E.64 desc[UR4][R14.64], R18 ;  /* 0x000000120e007986 */ /* 0x0011ea000c101b04 */
[----:B------:R-:W-:Y:S06]  /*0530*/  BAR.SYNC.DEFER_BLOCKING 0x0 ;  /* 0x0000000000007b1d */ /* 0x000fec0000010000 */
[----:B------:R-:W2:Y:S02]  /*0540*/  LDG.E.S16 R20, desc[UR4][R6.64] ;  /* 0x0000000406147981 */ /* 0x000ea4000c1e1700 */
[----:B------:R-:W1:Y:S08]  /*0550*/  LDC.64 R16, c[0x4][0x50] ;  /* 0x01001400ff107b82 */ /* 0x000e700000000a00 */
[----:B------:R-:W3:Y:S01]  /*0560*/  LDC.64 R12, c[0x4][0x38] ;  /* 0x01000e00ff0c7b82 */ /* 0x000ee20000000a00 */
[----:B--2---:R-:W1:Y:S02]  /*0570*/  F2I.S64.F16.TRUNC R20, R20 ;  /* 0x0000001400147311 */ /* 0x004e64000010d900 */
[----:B-1----:R1:W-:Y:S05]  /*0580*/  STG.E.64 desc[UR4][R16.64], R20 ;  /* 0x0000001410007986 */ /* 0x0023ea000c101b04 */
[----:B------:R-:W-:Y:S06]  /*0590*/  BAR.SYNC.DEFER_BLOCKING 0x0 ;  /* 0x0000000000007b1d */ /* 0x000fec0000010000 */
[----:B---3--:R-:W2:Y:S02]  /*05a0*/  LDG.E R22, desc[UR4][R12.64] ;  /* 0x000000040c167981 */ /* 0x008ea4000c1e1900 */
[----:B--2---:R-:W2:Y:S02]  /*05b0*/  I2F.F16.U32.RZ R23, R22 ;  /* 0x0000001600177306 */ /* 0x004ea4000020c800 */
[----:B--2---:R2:W-:Y:S01]  /*05c0*/  STG.E.S16 desc[UR4][R10.64], R23 ;  /* 0x000000170a007986 */ /* 0x0045e2000c101704 */
[----:B------:R-:W-:Y:S06]  /*05d0*/  BAR.SYNC.DEFER_BLOCKING 0x0 ;  /* 0x0000000000007b1d */ /* 0x000fec0000010000 */
[----:B------:R-:W3:Y:S02]  /*05e0*/  LDG.E R0, desc[UR4][R8.64] ;  /* 0x0000000408007981 */ /* 0x000ee4000c1e1900 */
[----:B---3--:R-:W3:Y:S02]  /*05f0*/  I2F.F16.RZ R25, R0 ;  /* 0x0000000000197306 */ /* 0x008ee4000020cc00 */
[----:B---3--:R3:W-:Y:S01]  /*0600*/  STG.E.S16 desc[UR4][R10.64], R25 ;  /* 0x000000190a007986 */ /* 0x0087e2000c101704 */
[----:B------:R-:W-:Y:S06]  /*0610*/  BAR.SYNC.DEFER_BLOCKING 0x0 ;  /* 0x0000000000007b1d */ /* 0x000fec0000010000 */
[----:B0-----:R-:W4:Y:S02]  /*0620*/  LDG.E.64 R18, desc[UR4][R14.64] ;  /* 0x000000040e127981 */ /* 0x001f24000c1e1b00 */
[----:B----4-:R-:W0:Y:S02]  /*0630*/  I2F.F16.U64.RZ R27, R18 ;  /* 0x00000012001b7312 */ /* 0x010e24000030c800 */
[----:B0-----:R-:W-:Y:S01]  /*0640*/  STG.E.S16 desc[UR4][R10.64], R27 ;  /* 0x0000001b0a007986 */ /* 0x001fe2000c101704 */
[----:B------:R-:W-:Y:S06]  /*0650*/  BAR.SYNC.DEFER_BLOCKING 0x0 ;  /* 0x0000000000007b1d */ /* 0x000fec0000010000 */
[----:B-1----:R-:W4:Y:S02]  /*0660*/  LDG.E.64 R20, desc[UR4][R16.64] ;  /* 0x0000000410147981 */ /* 0x002f24000c1e1b00 */
[----:B----4-:R-:W0:Y:S02]  /*0670*/  I2F.F16.S64.RZ R21, R20 ;  /* 0x0000001400157312 */ /* 0x010e24000030cc00 */
[----:B0-----:R0:W-:Y:S01]  /*0680*/  STG.E.S16 desc[UR4][R10.64], R21 ;  /* 0x000000150a007986 */ /* 0x0011e2000c101704 */
[----:B------:R-:W-:Y:S06]  /*0690*/  BAR.SYNC.DEFER_BLOCKING 0x0 ;  /* 0x0000000000007b1d */ /* 0x000fec0000010000 */
[----:B------:R-:W2:Y:S02]  /*06a0*/  LDG.E R22, desc[UR4][R2.64] ;  /* 0x0000000402167981 */ /* 0x000ea4000c1e1900 */
[----:B--2---:R-:W1:Y:S02]  /*06b0*/  F2F.F64.F32 R22, R22 ;  /* 0x0000001600167310 */ /* 0x004e640000201800 */
[----:B-1----:R1:W-:Y:S01]  /*06c0*/  STG.E.64 desc[UR4][R4.64], R22 ;  /* 0x0000001604007986 */ /* 0x0023e2000c101b04 */
[----:B------:R-:W-:Y:S06]  /*06d0*/  BAR.SYNC.DEFER_BLOCKING 0x0 ;  /* 0x0000000000007b1d */ /* 0x000fec0000010000 */
[----:B------:R-:W2:Y:S02]  /*06e0*/  LDG.E.64 R18, desc[UR4][R4.64] ;  /* 0x0000000404127981 */ /* 0x000ea4000c1e1b00 */
[----:B--2---:R-:W3:Y:S02]  /*06f0*/  F2F.F32.F64.RZ R18, R18 ;  /* 0x0000001200127310 */ /* 0x004ee4000030d000 */
[----:B---3--:R-:W-:-:S05]  /*0700*/  FADD.SAT R25, RZ, R18 ;  /* 0x00000012ff197221 */ /* 0x008fca0000002000 */
[----:B------:R-:W-:Y:S01]  /*0710*/  STG.E desc[UR4][R2.64], R25 ;  /* 0x0000001902007986 */ /* 0x000fe2000c101904 */
[----:B------:R-:W-:Y:S06]  /*0720*/  BAR.SYNC.DEFER_BLOCKING 0x0 ;  /* 0x0000000000007b1d */ /* 0x000fec0000010000 */
[----:B------:R-:W0:Y:S01]  /*0730*/  LDG.E R0, desc[UR4][R2.64] ;  /* 0x0000000402007981 */ /* 0x000e22000c1e1900 */
[----:B------:R-:W-:Y:S02]  /*0740*/  IMAD.MOV.U32 R20, RZ, RZ, RZ ;  /* 0x000000ffff147224 */ /* 0x000fe400078e00ff */
[----:B------:R-:W-:Y:S01]  /*0750*/  IMAD.MOV.U32 R18, RZ, RZ, 0x80000 ;  /* 0x00080000ff127424 */ /* 0x000fe200078e00ff */
[----:B0-----:R-:W0:Y:S02]  /*0760*/  F2F.F64.F32 R10, R0 ;  /* 0x00000000000a7310 */ /* 0x001e240000201800 */
[----:B0-----:R-:W-:Y:S01]  /*0770*/  DSETP.MAX.AND P0, P1, RZ, R10, PT ;  /* 0x0000000aff00722a */ /* 0x001fe2000390f000 */
[----:B------:R-:W-:-:S05]  /*0780*/  IMAD.MOV.U32 R21, RZ, RZ, R11 ;  /* 0x000000ffff157224 */ /* 0x000fca00078e000b */
[C---:B-1----:R-:W-:Y:S02]  /*0790*/  FSEL R23, R20.reuse, R21, P0 ;  /* 0x0000001514177208 */ /* 0x042fe40000000000 */
[----:B------:R-:W-:-:S06]  /*07a0*/  SEL R10, R20, R10, P0 ;  /* 0x0000000a140a7207 */ /* 0x000fcc0000000000 */
[----:B------:R-:W-:-:S04]  /*07b0*/  @P1 LOP3.LUT R23, R21, 0x80000, RZ, 0xfc, !PT ;  /* 0x0008000015171812 */ /* 0x000fc800078efcff */
[----:B------:R-:W-:-:S05]  /*07c0*/  MOV R11, R23 ;  /* 0x00000017000b7202 */ /* 0x000fca0000000f00 */
[----:B------:R-:W-:Y:S01]  /*07d0*/  IMAD.MOV.U32 R0, RZ, RZ, R11 ;  /* 0x000000ffff007224 */ /* 0x000fe200078e000b */
[----:B------:R-:W-:-:S06]  /*07e0*/  DSETP.MIN.AND P0, P1, R10, 1, PT ;  /* 0x3ff000000a00742a */ /* 0x000fcc0003900000 */
[----:B------:R-:W-:Y:S02]  /*07f0*/  FSEL R19, R0, 1.875, P0 ;  /* 0x3ff0000000137808 */ /* 0x000fe40000000000 */
[----:B------:R-:W-:-:S06]  /*0800*/  SEL R10, R10, RZ, P0 ;  /* 0x000000ff0a0a7207 */ /* 0x000fcc0000000000 */
[----:B------:R-:W-:-:S05]  /*0810*/  @P1 LOP3.LUT R19, R18, 0x3ff00000, RZ, 0xfc, !PT ;  /* 0x3ff0000012131812 */ /* 0x000fca00078efcff */
[----:B------:R-:W-:-:S05]  /*0820*/  IMAD.MOV.U32 R11, RZ, RZ, R19 ;  /* 0x000000ffff0b7224 */ /* 0x000fca00078e0013 */
[----:B------:R0:W-:Y:S01]  /*0830*/  STG.E.64 desc[UR4][R4.64], R10 ;  /* 0x0000000a04007986 */ /* 0x0001e2000c101b04 */
[----:B------:R-:W-:Y:S06]  /*0840*/  BAR.SYNC.DEFER_BLOCKING 0x0 ;  /* 0x0000000000007b1d */ /* 0x000fec0000010000 */
[----:B------:R-:W2:Y:S02]  /*0850*/  LDG.E R0, desc[UR4][R2.64] ;  /* 0x0000000402007981 */ /* 0x000ea4000c1e1900 */
[----:B--2---:R-:W1:Y:S02]  /*0860*/  F2I.TRUNC.NTZ R19, R0 ;  /* 0x0000000000137305 */ /* 0x004e64000020f100 */
[----:B-1----:R1:W-:Y:S01]  /*0870*/  STG.E desc[UR4][R8.64], R19 ;  /* 0x0000001308007986 */ /* 0x0023e2000c101904 */
[----:B------:R-:W-:Y:S06]  /*0880*/  BAR.SYNC.DEFER_BLOCKING 0x0 ;  /* 0x0000000000007b1d */ /* 0x000fec0000010000 */
[----:B------:R-:W2:Y:S02]  /*0890*/  LDG.E R20, desc[UR4][R8.64] ;  /* 0x0000000408147981 */ /* 0x000ea4000c1e1900 */
[----:B--2---:R-:W2:Y:S02]  /*08a0*/  I2F.RP R21, R20 ;  /* 0x0000001400157306 */ /* 0x004ea40000209400 */
[----:B--2---:R-:W-:Y:S01]  /*08b0*/  STG.E desc[UR4][R2.64], R21 ;  /* 0x0000001502007986 */ /* 0x004fe2000c101904 */
[----:B------:R-:W-:Y:S06]  /*08c0*/  BAR.SYNC.DEFER_BLOCKING 0x0 ;  /* 0x0000000000007b1d */ /* 0x000fec0000010000 */
[----:B------:R-:W0:Y:S02]  /*08d0*/  LDG.E R22, desc[UR4][R8.64] ;  /* 0x0000000408167981 */ /* 0x000e24000c1e1900 */
[----:B0-----:R-:W0:Y:S02]  /*08e0*/  I2F.F64.RM R10, R22 ;  /* 0x00000016000a7312 */ /* 0x001e240000205c00 */
[----:B0-----:R0:W-:Y:S01]  /*08f0*/  STG.E.64 desc[UR4][R4.64], R10 ;  /* 0x0000000a04007986 */ /* 0x0011e2000c101b04 */
[----:B------:R-:W-:Y:S06]  /*0900*/  BAR.SYNC.DEFER_BLOCKING 0x0 ;  /* 0x0000000000007b1d */ /* 0x000fec0000010000 */
[----:B------:R-:W1:Y:S01]  /*0910*/  LDG.E R0, desc[UR4][R8.64] ;  /* 0x0000000408007981 */ /* 0x000e62000c1e1900 */
[----:B------:R-:W-:-:S02]  /*0920*/  IMAD.MOV.U32 R23, RZ, RZ, RZ ;  /* 0x000000ffff177224 */ /* 0x000fc400078e00ff */
[----:B------:R-:W-:Y:S01]  /*0930*/  IMAD.MOV.U32 R20, RZ, RZ, RZ ;  /* 0x000000ffff147224 */ /* 0x000fe200078e00ff */
[----:B-1----:R-:W1:Y:S02]  /*0940*/  I2F.F64.RM R18, R0 ;  /* 0x0000000000127312 */ /* 0x002e640000205c00 */
[----:B-1----:R-:W-:Y:S01]  /*0950*/  DSETP.MAX.AND P0, P1, RZ, R18, PT ;  /* 0x00000012ff00722a */ /* 0x002fe2000390f000 */
[----:B------:R-:W-:-:S05]  /*0960*/  IMAD.MOV.U32 R24, RZ, RZ, R19 ;  /* 0x000000ffff187224 */ /* 0x000fca00078e0013 */
[----:B------:R-:W-:Y:S02]  /*0970*/  FSEL R23, R23, R24, P0 ;  /* 0x0000001817177208 */ /* 0x000fe40000000000 */
[----:B------:R-:W-:Y:S01]  /*0980*/  SEL R18, R20, R18, P0 ;  /* 0x0000001214127207 */ /* 0x000fe20000000000 */
[----:B------:R-:W-:-:S05]  /*0990*/  IMAD.MOV.U32 R20, RZ, RZ, 0x80000 ;  /* 0x00080000ff147424 */ /* 0x000fca00078e00ff */
[----:B------:R-:W-:-:S04]  /*09a0*/  @P1 LOP3.LUT R23, R24, 0x80000, RZ, 0xfc, !PT ;  /* 0x0008000018171812 */ /* 0x000fc800078efcff */
[----:B------:R-:W-:-:S05]  /*09b0*/  MOV R19, R23 ;  /* 0x0000001700137202 */ /* 0x000fca0000000f00 */
[----:B------:R-:W-:Y:S01]  /*09c0*/  IMAD.MOV.U32 R0, RZ, RZ, R19 ;  /* 0x000000ffff007224 */ /* 0x000fe200078e0013 */
[----:B------:R-:W-:-:S06]  /*09d0*/  DSETP.MIN.AND P0, P1, R18, 1, PT ;  /* 0x3ff000001200742a */ /* 0x000fcc0003900000 */
[----:B0-----:R-:W-:Y:S02]  /*09e0*/  FSEL R11, R0, 1.875, P0 ;  /* 0x3ff00000000b7808 */ /* 0x001fe40000000000 */
[----:B------:R-:W-:-:S06]  /*09f0*/  SEL R10, R18, RZ, P0 ;  /* 0x000000ff120a7207 */ /* 0x000fcc0000000000 */
[----:B------:R-:W-:-:S05]  /*0a00*/  @P1 LOP3.LUT R11, R20, 0x3ff00000, RZ, 0xfc, !PT ;  /* 0x3ff00000140b1812 */ /* 0x000fca00078efcff */
[----:B------:R0:W-:Y:S01]  /*0a10*/  STG.E.64 desc[UR4][R4.64], R10 ;  /* 0x0000000a04007986 */ /* 0x0001e2000c101b04 */
[----:B------:R-:W-:Y:S06]  /*0a20*/  BAR.SYNC.DEFER_BLOCKING 0x0 ;  /* 0x0000000000007b1d */ /* 0x000fec0000010000 */
[----:B------:R-:W2:Y:S02]  /*0a30*/  LDG.E.64 R18, desc[UR4][R4.64] ;  /* 0x0000000404127981 */ /* 0x000ea4000c1e1b00 */
[----:B--2---:R-:W1:Y:S02]  /*0a40*/  F2I.F64.FLOOR R19, R18 ;  /* 0x0000001200137311 */ /* 0x004e640000305100 */
[----:B-1----:R-:W-:Y:S01]  /*0a50*/  STG.E desc[UR4][R8.64], R19 ;  /* 0x0000001308007986 */ /* 0x002fe2000c101904 */
[----:B------:R-:W-:Y:S06]  /*0a60*/  BAR.SYNC.DEFER_BLOCKING 0x0 ;  /* 0x0000000000007b1d */ /* 0x000fec0000010000 */
[----:B------:R-:W2:Y:S02]  /*0a70*/  LDG.E R0, desc[UR4][R2.64] ;  /* 0x0000000402007981 */ /* 0x000ea4000c1e1900 */
[----:B--2---:R-:W1:Y:S02]  /*0a80*/  F2I.U32.TRUNC.NTZ R21, R0 ;  /* 0x0000000000157305 */ /* 0x004e64000020f000 */
[----:B-1----:R1:W-:Y:S01]  /*0a90*/  STG.E desc[UR4][R12.64], R21 ;  /* 0x000000150c007986 */ /* 0x0023e2000c101904 */
[----:B------:R-:W-:Y:S06]  /*0aa0*/  BAR.SYNC.DEFER_BLOCKING 0x0 ;  /* 0x0000000000007b1d */ /* 0x000fec0000010000 */
[----:B------:R-:W2:Y:S02]  /*0ab0*/  LDG.E R20, desc[UR4][R12.64] ;  /* 0x000000040c147981 */ /* 0x000ea4000c1e1900 */
[----:B--2---:R-:W2:Y:S02]  /*0ac0*/  I2F.U32.RP R23, R20 ;  /* 0x0000001400177306 */ /* 0x004ea40000209000 */
[----:B--2---:R-:W-:Y:S01]  /*0ad0*/  STG.E desc[UR4][R2.64], R23 ;  /* 0x0000001702007986 */ /* 0x004fe2000c101904 */
[----:B------:R-:W-:Y:S06]  /*0ae0*/  BAR.SYNC.DEFER_BLOCKING 0x0 ;  /* 0x0000000000007b1d */ /* 0x000fec0000010000 */
[----:B0-----:R-:W2:Y:S02]  /*0af0*/  LDG.E R10, desc[UR4][R12.64] ;  /* 0x000000040c0a7981 */ /* 0x001ea4000c1e1900 */
[----:B--2---:R-:W0:Y:S02]  /*0b00*/  I2F.F64.U32.RM R10, R10 ;  /* 0x0000000a000a7312 */ /* 0x004e240000205800 */
[----:B0-----:R0:W-:Y:S01]  /*0b10*/  STG.E.64 desc[UR4][R4.64], R10 ;  /* 0x0000000a04007986 */ /* 0x0011e2000c101b04 */
[----:B------:R-:W-:Y:S06]  /*0b20*/  BAR.SYNC.DEFER_BLOCKING 0x0 ;  /* 0x0000000000007b1d */ /* 0x000fec0000010000 */
[----:B------:R-:W2:Y:S01]  /*0b30*/  LDG.E R0, desc[UR4][R8.64] ;  /* 0x0000000408007981 */ /* 0x000ea2000c1e1900 */
[----:B-1----:R-:W-:-:S02]  /*0b40*/  IMAD.MOV.U32 R21, RZ, RZ, RZ ;  /* 0x000000ffff157224 */ /* 0x002fc400078e00ff */
[----:B------:R-:W-:Y:S01]  /*0b50*/  IMAD.MOV.U32 R20, RZ, RZ, RZ ;  /* 0x000000ffff147224 */ /* 0x000fe200078e00ff */
[----:B--2---:R-:W1:Y:S02]  /*0b60*/  I2F.F64.RM R18, R0 ;  /* 0x0000000000127312 */ /* 0x004e640000205c00 */
[----:B-1----:R-:W-:Y:S01]  /*0b70*/  DSETP.MAX.AND P0, P1, RZ, R18, PT ;  /* 0x00000012ff00722a */ /* 0x002fe2000390f000 */
[----:B------:R-:W-:-:S05]  /*0b80*/  IMAD.MOV.U32 R22, RZ, RZ, R19 ;  /* 0x000000ffff167224 */ /* 0x000fca00078e0013 */
[----:B------:R-:W-:Y:S02]  /*0b90*/  FSEL R21, R21, R22, P0 ;  /* 0x0000001615157208 */ /* 0x000fe40000000000 */
[----:B------:R-:W-:Y:S02]  /*0ba0*/  SEL R18, R20, R18, P0 ;  /* 0x0000001214127207 */ /* 0x000fe40000000000 */
[----:B------:R-:W-:-:S04]  /*0bb0*/  MOV R20, 0x80000 ;  /* 0x0008000000147802 */ /* 0x000fc80000000f00 */
[----:B------:R-:W-:-:S05]  /*0bc0*/  @P1 LOP3.LUT R21, R22, 0x80000, RZ, 0xfc, !PT ;  /* 0x0008000016151812 */ /* 0x000fca00078efcff */
[----:B------:R-:W-:-:S04]  /*0bd0*/  IMAD.MOV.U32 R19, RZ, RZ, R21 ;  /* 0x000000ffff137224 */ /* 0x000fc800078e0015 */
[----:B------:R-:W-:Y:S02]  /*0be0*/  IMAD.MOV.U32 R0, RZ, RZ, R19 ;  /* 0x000000ffff007224 */ /* 0x000fe400078e0013 */
[----:B------:R-:W-:-:S06]  /*0bf0*/  DSETP.MIN.AND P0, P1, R18, 1, PT ;  /* 0x3ff000001200742a */ /* 0x000fcc0003900000 */
[----:B0-----:R-:W-:Y:S02]  /*0c00*/  FSEL R11, R0, 1.875, P0 ;  /* 0x3ff00000000b7808 */ /* 0x001fe40000000000 */
[----:B------:R-:W-:-:S06]  /*0c10*/  SEL R10, R18, RZ, P0 ;  /* 0x000000ff120a7207 */ /* 0x000fcc0000000000 */
[----:B------:R-:W-:-:S05]  /*0c20*/  @P1 LOP3.LUT R11, R20, 0x3ff00000, RZ, 0xfc, !PT ;  /* 0x3ff00000140b1812 */ /* 0x000fca00078efcff */
[----:B------:R0:W-:Y:S01]  /*0c30*/  STG.E.64 desc[UR4][R4.64], R10 ;  /* 0x0000000a04007986 */ /* 0x0001e2000c101b04 */
[----:B------:R-:W-:Y:S06]  /*0c40*/  BAR.SYNC.DEFER_BLOCKING 0x0 ;  /* 0x0000000000007b1d */ /* 0x000fec0000010000 */
[----:B------:R-:W2:Y:S02]  /*0c50*/  LDG.E.64 R18, desc[UR4][R4.64] ;  /* 0x0000000404127981 */ /* 0x000ea4000c1e1b00 */
[----:B--2---:R-:W1:Y:S02]  /*0c60*/  F2I.U32.F64.FLOOR R19, R18 ;  /* 0x0000001200137311 */ /* 0x004e640000305000 */
[----:B-1----:R1:W-:Y:S01]  /*0c70*/  STG.E desc[UR4][R12.64], R19 ;  /* 0x000000130c007986 */ /* 0x0023e2000c101904 */
[----:B------:R-:W-:Y:S06]  /*0c80*/  BAR.SYNC.DEFER_BLOCKING 0x0 ;  /* 0x0000000000007b1d */ /* 0x000fec0000010000 */
[----:B------:R-:W2:Y:S02]  /*0c90*/  LDG.E.64 R20, desc[UR4][R14.64] ;  /* 0x000000040e147981 */ /* 0x000ea4000c1e1b00 */
[----:B--2---:R-:W2:Y:S02]  /*0ca0*/  I2F.F64.U64.RP R20, R20 ;  /* 0x0000001400147312 */ /* 0x004ea40000309800 */
[----:B--2---:R2:W-:Y:S01]  /*0cb0*/  STG.E.64 desc[UR4][R4.64], R20 ;  /* 0x0000001404007986 */ /* 0x0045e2000c101b04 */
[----:B------:R-:W-:Y:S06]  /*0cc0*/  BAR.SYNC.DEFER_BLOCKING 0x0 ;  /* 0x0000000000007b1d */ /* 0x000fec0000010000 */
[----:B------:R-:W3:Y:S01]  /*0cd0*/  LDG.E.64 R22, desc[UR4][R14.64] ;  /* 0x000000040e167981 */ /* 0x000ee2000c1e1b00 */
[----:B------:R-:W-:Y:S01]  /*0ce0*/  IMAD.MOV.U32 R0, RZ, RZ, RZ ;  /* 0x000000ffff007224 */ /* 0x000fe200078e00ff */
[----:B------:R-:W-:Y:S01]  /*0cf0*/  MOV R18, 0x80000 ;  /* 0x0008000000127802 */ /* 0x000fe20000000f00 */
[----:B0-----:R-:W-:Y:S01]  /*0d00*/  IMAD.MOV.U32 R10, RZ, RZ, RZ ;  /* 0x000000ffff0a7224 */ /* 0x001fe200078e00ff */
[----:B---3--:R-:W0:Y:S02]  /*0d10*/  I2F.F64.U64.RP R22, R22 ;  /* 0x0000001600167312 */ /* 0x008e240000309800 */
[----:B0-----:R-:W-:Y:S01]  /*0d20*/  DSETP.MAX.AND P0, P1, RZ, R22, PT ;  /* 0x00000016ff00722a */ /* 0x001fe2000390f000 */
[----:B------:R-:W-:-:S02]  /*0d30*/  IMAD.MOV.U32 R25, RZ, RZ, R23 ;  /* 0x000000ffff197224 */ /* 0x000fc400078e0017 */
[----:B------:R-:W-:-:S03]  /*0d40*/  IMAD.MOV.U32 R11, RZ, RZ, R22 ;  /* 0x000000ffff0b7224 */ /* 0x000fc600078e0016 */
[----:B-1----:R-:W-:Y:S02]  /*0d50*/  FSEL R19, R0, R25, P0 ;  /* 0x0000001900137208 */ /* 0x002fe40000000000 */
        /* <DEDUP_REMOVED lines=11> */
[----:B------:R-:W3:Y:S01]  /*0e10*/  LDG.E R18, desc[UR4][R12.64] ;  /* 0x000000040c127981 */ /* 0x000ee2000c1e1900 */
[----:B------:R-:W-:-:S05]  /*0e20*/  IMAD.MOV.U32 R19, RZ, RZ, RZ ;  /* 0x000000ffff137224 */ /* 0x000fca00078e00ff */
[----:B---3--:R-:W-:Y:S01]  /*0e30*/  STG.E.64 desc[UR4][R14.64], R18 ;  /* 0x000000120e007986 */ /* 0x008fe2000c101b04 */
[----:B------:R-:W-:Y:S06]  /*0e40*/  BAR.SYNC.DEFER_BLOCKING 0x0 ;  /* 0x0000000000007b1d */ /* 0x000fec0000010000 */
[----:B--2---:R-:W2:Y:S02]  /*0e50*/  LDG.E R20, desc[UR4][R8.64] ;  /* 0x0000000408147981 */ /* 0x004ea4000c1e1900 */
[----:B--2---:R-:W-:-:S05]  /*0e60*/  SHF.R.S32.HI R21, RZ, 0x1f, R20 ;  /* 0x0000001fff157819 */ /* 0x004fca0000011414 */
[----:B------:R1:W-:Y:S01]  /*0e70*/  STG.E.64 desc[UR4][R16.64], R20 ;  /* 0x0000001410007986 */ /* 0x0003e2000c101b04 */
[----:B------:R-:W-:Y:S06]  /*0e80*/  BAR.SYNC.DEFER_BLOCKING 0x0 ;  /* 0x0000000000007b1d */ /* 0x000fec0000010000 */
[----:B------:R-:W2:Y:S04]  /*0e90*/  LDG.E R25, desc[UR4][R14.64] ;  /* 0x000000040e197981 */ /* 0x000ea8000c1e1900 */
[----:B--2---:R-:W-:Y:S01]  /*0ea0*/  STG.E desc[UR4][R12.64], R25 ;  /* 0x000000190c007986 */ /* 0x004fe2000c101904 */
[----:B------:R-:W-:Y:S06]  /*0eb0*/  BAR.SYNC.DEFER_BLOCKING 0x0 ;  /* 0x0000000000007b1d */ /* 0x000fec0000010000 */
[----:B------:R-:W2:Y:S02]  /*0ec0*/  LDG.E.64 R22, desc[UR4][R4.64] ;  /* 0x0000000404167981 */ /* 0x000ea4000c1e1b00 */
[----:B0-----:R-:W0:Y:S01]  /*0ed0*/  LDC.64 R10, c[0x4][0x28] ;  /* 0x01000a00ff0a7b82 */ /* 0x001e220000000a00 */
[----:B--2---:R-:W0:Y:S02]  /*0ee0*/  F2I.U16.F64.TRUNC R23, R22 ;  /* 0x0000001600177311 */ /* 0x004e24000030c800 */
[----:B0-----:R-:W-:Y:S05]  /*0ef0*/  STG.E.U16 desc[UR4][R10.64], R23 ;  /* 0x000000170a007986 */ /* 0x001fea000c101504 */
[----:B------:R-:W-:Y:S06]  /*0f00*/  BAR.SYNC.DEFER_BLOCKING 0x0 ;  /* 0x0000000000007b1d */ /* 0x000fec0000010000 */
[----:B------:R-:W2:Y:S02]  /*0f10*/  LDG.E.64 R8, desc[UR4][R4.64] ;  /* 0x0000000404087981 */ /* 0x000ea4000c1e1b00 */
[----:B-1----:R-:W0:Y:S01]  /*0f20*/  LDC.64 R16, c[0x4][0x18] ;  /* 0x01000600ff107b82 */ /* 0x002e220000000a00 */
[----:B--2---:R-:W1:Y:S02]  /*0f30*/  F2I.S16.F64.TRUNC R9, R8 ;  /* 0x0000000800097311 */ /* 0x004e64000030c900 */
[----:B-1----:R1:W-:Y:S05]  /*0f40*/  STG.E.S16 desc[UR4][R6.64], R9 ;  /* 0x0000000906007986 */ /* 0x0023ea000c101704 */
[----:B------:R-:W-:Y:S06]  /*0f50*/  BAR.SYNC.DEFER_BLOCKING 0x0 ;  /* 0x0000000000007b1d */ /* 0x000fec0000010000 */
[----:B0-----:R-:W2:Y:S02]  /*0f60*/  LDG.E.U8 R14, desc[UR4][R16.64] ;  /* 0x00000004100e7981 */ /* 0x001ea4000c1e1100 */
[----:B------:R-:W0:Y:S01]  /*0f70*/  LDC.64 R18, c[0x4][0x10] ;  /* 0x01000400ff127b82 */ /* 0x000e220000000a00 */
[----:B--2---:R-:W2:Y:S02]  /*0f80*/  I2F.F64.U8.RZ R14, R14 ;  /* 0x0000000e000e7312 */ /* 0x004ea4000000d800 */
[----:B--2---:R-:W-:Y:S05]  /*0f90*/  STG.E.64 desc[UR4][R4.64], R14 ;  /* 0x0000000e04007986 */ /* 0x004fea000c101b04 */
[----:B------:R-:W-:Y:S06]  /*0fa0*/  BAR.SYNC.DEFER_BLOCKING 0x0 ;  /* 0x0000000000007b1d */ /* 0x000fec0000010000 */
[----:B0-----:R-:W2:Y:S02]  /*0fb0*/  LDG.E.S8 R18, desc[UR4][R18.64] ;  /* 0x0000000412127981 */ /* 0x001ea4000c1e1300 */
[----:B--2---:R-:W0:Y:S02]  /*0fc0*/  I2F.F64.S8.RZ R20, R18 ;  /* 0x0000001200147312 */ /* 0x004e24000000dc00 */
[----:B0-----:R0:W-:Y:S01]  /*0fd0*/  STG.E.64 desc[UR4][R4.64], R20 ;  /* 0x0000001404007986 */ /* 0x0011e2000c101b04 */
[----:B------:R-:W-:Y:S06]  /*0fe0*/  BAR.SYNC.DEFER_BLOCKING 0x0 ;  /* 0x0000000000007b1d */ /* 0x000fec0000010000 */
[----:B------:R-:W1:Y:S02]  /*0ff0*/  LDG.E.U16 R8, desc[UR4][R10.64] ;  /* 0x000000040a087981 */ /* 0x000e64000c1e1500 */
[----:B-1----:R-:W1:Y:S02]  /*1000*/  I2F.F64.U16.RZ R8, R8 ;  /* 0x0000000800087312 */ /* 0x002e64000010d800 */
[----:B-1----:R-:W-:Y:S01]  /*1010*/  STG.E.64 desc[UR4][R4.64], R8 ;  /* 0x0000000804007986 */ /* 0x002fe2000c101b04 */
[----:B------:R-:W-:Y:S06]  /*1020*/  BAR.SYNC.DEFER_BLOCKING 0x0 ;  /* 0x0000000000007b1d */ /* 0x000fec0000010000 */
[----:B------:R-:W2:Y:S01]  /*1030*/  LDG.E.S16 R6, desc[UR4][R6.64] ;  /* 0x0000000406067981 */ /* 0x000ea2000c1e1700 */
[----:B------:R-:W-:Y:S01]  /*1040*/  IMAD.MOV.U32 R19, RZ, RZ, 0x3f800000 ;  /* 0x3f800000ff137424 */ /* 0x000fe200078e00ff */
[----:B------:R-:W-:Y:S01]  /*1050*/  UMOV UR6, 0x1e ;  /* 0x0000001e00067882 */ /* 0x000fe20000000000 */
[----:B0-----:R-:W-:Y:S01]  /*1060*/  IMAD.MOV.U32 R21, RZ, RZ, 0x2 ;  /* 0x00000002ff157424 */ /* 0x001fe200078e00ff */
[----:B------:R-:W-:-:S02]  /*1070*/  UMOV UR7, 0x0 ;  /* 0x0000000000077882 */ /* 0x000fc40000000000 */
[----:B------:R-:W-:Y:S08]  /*1080*/  I2F.F64.U64.RP R16, UR6 ;  /* 0x0000000600107d12 */ /* 0x000ff00008309800 */
[----:B--2---:R-:W0:Y:S02]  /*1090*/  I2F.F64.S16.RZ R14, R6 ;  /* 0x00000006000e7312 */ /* 0x004e24000010dc00 */
[----:B0-----:R-:W-:Y:S01]  /*10a0*/  STG.E.64 desc[UR4][R4.64], R14 ;  /* 0x0000000e04007986 */ /* 0x001fe2000c101b04 */
[----:B------:R-:W-:Y:S06]  /*10b0*/  BAR.SYNC.DEFER_BLOCKING 0x0 ;  /* 0x0000000000007b1d */ /* 0x000fec0000010000 */
[----:B------:R-:W-:Y:S02]  /*10c0*/  STG.E desc[UR4][R2.64], R19 ;  /* 0x0000001302007986 */ /* 0x000fe4000c101904 */
[----:B------:R-:W-:Y:S06]  /*10d0*/  BAR.SYNC.DEFER_BLOCKING 0x0 ;  /* 0x0000000000007b1d */ /* 0x000fec0000010000 */
[----:B------:R-:W-:Y:S02]  /*10e0*/  STG.E desc[UR4][R12.64], R21 ;  /* 0x000000150c007986 */ /* 0x000fe4000c101904 */
[----:B------:R-:W-:Y:S06]  /*10f0*/  BAR.SYNC.DEFER_BLOCKING 0x0 ;  /* 0x0000000000007b1d */ /* 0x000fec0000010000 */
[----:B------:R-:W-:Y:S02]  /*1100*/  STG.E.64 desc[UR4][R4.64], R16 ;  /* 0x0000001004007986 */ /* 0x000fe4000c101b04 */
[----:B------:R-:W-:Y:S06]  /*1110*/  BAR.SYNC.DEFER_BLOCKING 0x0 ;  /* 0x0000000000007b1d */ /* 0x000fec0000010000 */
[----:B------:R-:W-:Y:S05]  /*1120*/  EXIT ;  /* 0x000000000000794d */ /* 0x000fea0003800000 */
.L_x_0:
[----:B------:R-:W-:-:S00]  /*1130*/  BRA `(.L_x_0) ;  /* 0xfffffffc00fc7947 */ /* 0x000fc0000383ffff */
[----:B------:R-:W-:-:S00]  /*1140*/  NOP ;  /* 0x0000000000007918 */ /* 0x000fc00000000000 */
        /* <DEDUP_REMOVED lines=11> */
.L_x_1:


//--------------------- .nv.shared.reserved.0     --------------------------
	.section	.nv.shared.reserved.0,"aw",@nobits
	.weak		__nv_reservedSMEM_offset_0_alias
	.size		__nv_reservedSMEM_offset_0_alias, 0, 64
	.other		__nv_reservedSMEM_offset_0_alias,@"STO_CUDA_RESERVED_SHARED STV_DEFAULT"
__nv_reservedSMEM_offset_0_alias:
	.zero		0
	.zero		64


//--------------------- .nv.global                --------------------------
	.section	.nv.global,"aw",@nobits
	.align	8
.nv.global:
	.type		g_s64,@object
	.size		g_s64,(g_f64 - g_s64)
g_s64:
	.zero		8
	.type		g_f64,@object
	.size		g_f64,(g_u64 - g_f64)
g_f64:
	.zero		8
	.type		g_u64,@object
	.size		g_u64,(g_s32 - g_u64)
g_u64:
	.zero		8
	.type		g_s32,@object
	.size		g_s32,(g_f32 - g_s32)
g_s32:
	.zero		4
	.type		g_f32,@object
	.size		g_f32,(g_u32 - g_f32)
g_f32:
	.zero		4
	.type		g_u32,@object
	.size		g_u32,(g_s16 - g_u32)
g_u32:
	.zero		4
	.type		g_s16,@object
	.size		g_s16,(g_f16 - g_s16)
g_s16:
	.zero		2
	.type		g_f16,@object
	.size		g_f16,(g_u16 - g_f16)
g_f16:
	.zero		2
	.type		g_u16,@object
	.size		g_u16,(g_s8 - g_u16)
g_u16:
	.zero		2
	.type		g_s8,@object
	.size		g_s8,(g_u8 - g_s8)
g_s8:
	.zero		1
	.type		g_u8,@object
	.size		g_u8,(.L_3 - g_u8)
g_u8:
	.zero		1
.L_3:


//--------------------- .nv.constant0.main        --------------------------
	.section	.nv.constant0.main,"a",@progbits
	.sectionflags	@""
	.align	4
.nv.constant0.main:
	.zero		896


//--------------------- SYMBOLS --------------------------

	.type		.nv.reservedSmem.offset0,@object
	.size		.nv.reservedSmem.offset0,0x4
